	.headerflags	@"EF_CUDA_TEXMODE_UNIFIED EF_CUDA_64BIT_ADDRESS EF_CUDA_ACCELERATORS EF_CUDA_SM90 EF_CUDA_VIRTUAL_SM(EF_CUDA_SM90)"
	.elftype	@"ET_EXEC"


//--------------------- .nv.info                  --------------------------
	.section	.nv.info,"",@"SHT_CUDA_INFO"
	.align	4


	//----- nvinfo : EIATTR_REGCOUNT
	.align		4
        /*0000*/ 	.byte	0x04, 0x2f
        /*0002*/ 	.short	(.L_1 - .L_0)
	.align		4
.L_0:
        /*0004*/ 	.word	index@(triton_poi_fused_max_pool2d_with_indices_4)
        /*0008*/ 	.word	0x00000016


	//----- nvinfo : EIATTR_MIN_STACK_SIZE
	.align		4
.L_1:
        /*000c*/ 	.byte	0x04, 0x12
        /*000e*/ 	.short	(.L_3 - .L_2)
	.align		4
.L_2:
        /*0010*/ 	.word	index@(triton_poi_fused_max_pool2d_with_indices_4)
        /*0014*/ 	.word	0x00000000


	//----- nvinfo : EIATTR_FRAME_SIZE
	.align		4
.L_3:
        /*0018*/ 	.byte	0x04, 0x11
        /*001a*/ 	.short	(.L_5 - .L_4)
	.align		4
.L_4:
        /*001c*/ 	.word	index@(triton_poi_fused_max_pool2d_with_indices_4)
        /*0020*/ 	.word	0x00000000


	//----- nvinfo : EIATTR_MIN_STACK_SIZE
	.align		4
.L_5:
        /*0024*/ 	.byte	0x04, 0x12
        /*0026*/ 	.short	(.L_7 - .L_6)
	.align		4
.L_6:
        /*0028*/ 	.word	index@(triton_poi_fused_max_pool2d_with_indices_4)
        /*002c*/ 	.word	0x00000000
.L_7:


//--------------------- .nv.info.triton_poi_fused_max_pool2d_with_indices_4 --------------------------
	.section	.nv.info.triton_poi_fused_max_pool2d_with_indices_4,"",@"SHT_CUDA_INFO"
	.sectionflags	@""
	.align	4


	//----- nvinfo : EIATTR_CUDA_API_VERSION
	.align		4
        /*0000*/ 	.byte	0x04, 0x37
        /*0002*/ 	.short	(.L_9 - .L_8)
.L_8:
        /*0004*/ 	.word	0x0000007c


	//----- nvinfo : EIATTR_KPARAM_INFO
	.align		4
.L_9:
        /*0008*/ 	.byte	0x04, 0x17
        /*000a*/ 	.short	(.L_11 - .L_10)
.L_10:
        /*000c*/ 	.word	0x00000000
        /*0010*/ 	.short	0x0003
        /*0012*/ 	.short	0x0018
        /*0014*/ 	.byte	0x00, 0xf0, 0x11, 0x00


	//----- nvinfo : EIATTR_KPARAM_INFO
	.align		4
.L_11:
        /*0018*/ 	.byte	0x04, 0x17
        /*001a*/ 	.short	(.L_13 - .L_12)
.L_12:
        /*001c*/ 	.word	0x00000000
        /*0020*/ 	.short	0x0002
        /*0022*/ 	.short	0x0010
        /*0024*/ 	.byte	0x00, 0xf4, 0x21, 0x00


	//----- nvinfo : EIATTR_KPARAM_INFO
	.align		4
.L_13:
        /*0028*/ 	.byte	0x04, 0x17
        /*002a*/ 	.short	(.L_15 - .L_14)
.L_14:
        /*002c*/ 	.word	0x00000000
        /*0030*/ 	.short	0x0001
        /*0032*/ 	.short	0x0008
        /*0034*/ 	.byte	0x00, 0xf4, 0x21, 0x00


	//----- nvinfo : EIATTR_KPARAM_INFO
	.align		4
.L_15:
        /*0038*/ 	.byte	0x04, 0x17
        /*003a*/ 	.short	(.L_17 - .L_16)
.L_16:
        /*003c*/ 	.word	0x00000000
        /*0040*/ 	.short	0x0000
        /*0042*/ 	.short	0x0000
        /*0044*/ 	.byte	0x00, 0xf4, 0x21, 0x00


	//----- nvinfo : EIATTR_SPARSE_MMA_MASK
	.align		4
.L_17:
        /*0048*/ 	.byte	0x03, 0x50
        /*004a*/ 	.short	0x0000


	//----- nvinfo : EIATTR_MAXREG_COUNT
	.align		4
        /*004c*/ 	.byte	0x03, 0x1b
        /*004e*/ 	.short	0x00ff


	//----- nvinfo : EIATTR_EXIT_INSTR_OFFSETS
	.align		4
        /*0050*/ 	.byte	0x04, 0x1c
        /*0052*/ 	.short	(.L_19 - .L_18)


	//   ....[0]....
.L_18:
        /*0054*/ 	.word	0x00000480


	//----- nvinfo : EIATTR_REQNTID
	.align		4
.L_19:
        /*0058*/ 	.byte	0x04, 0x10
        /*005a*/ 	.short	(.L_21 - .L_20)
.L_20:
        /*005c*/ 	.word	0x00000080
        /*0060*/ 	.word	0x00000001
        /*0064*/ 	.word	0x00000001


	//----- nvinfo : EIATTR_CBANK_PARAM_SIZE
	.align		4
.L_21:
        /*0068*/ 	.byte	0x03, 0x19
        /*006a*/ 	.short	0x001c


	//----- nvinfo : EIATTR_PARAM_CBANK
	.align		4
        /*006c*/ 	.byte	0x04, 0x0a
        /*006e*/ 	.short	(.L_23 - .L_22)
	.align		4
.L_22:
        /*0070*/ 	.word	index@(.nv.constant0.triton_poi_fused_max_pool2d_with_indices_4)
        /*0074*/ 	.short	0x0210
        /*0076*/ 	.short	0x001c


	//----- nvinfo : EIATTR_SW_WAR
	.align		4
.L_23:
        /*0078*/ 	.byte	0x04, 0x36
        /*007a*/ 	.short	(.L_25 - .L_24)
.L_24:
        /*007c*/ 	.word	0x00000008
.L_25:


//--------------------- .nv.callgraph             --------------------------
	.section	.nv.callgraph,"",@"SHT_CUDA_CALLGRAPH"
	.align	4
	.sectionentsize	8
	.align		4
        /*0000*/ 	.word	0x00000000
	.align		4
        /*0004*/ 	.word	0xffffffff
	.align		4
        /*0008*/ 	.word	0x00000000
	.align		4
        /*000c*/ 	.word	0xfffffffe
	.align		4
        /*0010*/ 	.word	0x00000000
	.align		4
        /*0014*/ 	.word	0xfffffffd
	.align		4
        /*0018*/ 	.word	0x00000000
	.align		4
        /*001c*/ 	.word	0xfffffffc


//--------------------- .text.triton_poi_fused_max_pool2d_with_indices_4 --------------------------
	.section	.text.triton_poi_fused_max_pool2d_with_indices_4,"ax",@progbits
	.align	128
        .global         triton_poi_fused_max_pool2d_with_indices_4
        .type           triton_poi_fused_max_pool2d_with_indices_4,@function
        .size           triton_poi_fused_max_pool2d_with_indices_4,(.L_x_1 - triton_poi_fused_max_pool2d_with_indices_4)
        .other          triton_poi_fused_max_pool2d_with_indices_4,@"STO_CUDA_ENTRY STV_DEFAULT"
triton_poi_fused_max_pool2d_with_indices_4:
.text.triton_poi_fused_max_pool2d_with_indices_4:
[----:B------:R-:W-:Y:S01]  /*0000*/  LDC R1, c[0x0][0x28] ;  /* 0x00000a00ff017b82 */ /* 0x000fe20000000800 */
[----:B------:R-:W1:Y:S07]  /*0010*/  S2R R0, SR_TID.X ;  /* 0x0000000000007919 */ /* 0x000e6e0000002100 */
[----:B------:R-:W2:Y:S01]  /*0020*/  LDC.64 R2, c[0x0][0x210] ;  /* 0x00008400ff027b82 */ /* 0x000ea20000000a00 */
[----:B------:R-:W-:Y:S01]  /*0030*/  ULDC.64 UR4, c[0x0][0x208] ;  /* 0x0000820000047ab9 */ /* 0x000fe20000000a00 */
[----:B------:R-:W-:Y:S01]  /*0040*/  ULDC.64 UR6, c[0x0][0x220] ;  /* 0x0000880000067ab9 */ /* 0x000fe20000000a00 */
[----:B------:R-:W3:Y:S01]  /*0050*/  S2R R7, SR_CTAID.X ;  /* 0x0000000000077919 */ /* 0x000ee20000002500 */
[----:B-1----:R-:W-:Y:S01]  /*0060*/  IMAD.SHL.U32 R0, R0, 0x2, RZ ;  /* 0x0000000200007824 */ /* 0x002fe200078e00ff */
[----:B---3--:R-:W-:-:S04]  /*0070*/  SHF.R.S32.HI R9, RZ, 0x17, R7 ;  /* 0x00000017ff097819 */ /* 0x008fc80000011407 */
[----:B------:R-:W-:Y:S02]  /*0080*/  LOP3.LUT R0, R0, 0xfe, RZ, 0xc0, !PT ;  /* 0x000000fe00007812 */ /* 0x000fe400078ec0ff */
[----:B------:R-:W-:-:S03]  /*0090*/  SGXT R9, R9, 0x1 ;  /* 0x000000010909781a */ /* 0x000fc60000000200 */
[----:B------:R-:W-:-:S04]  /*00a0*/  IMAD R0, R7, 0x100, R0 ;  /* 0x0000010007007824 */ /* 0x000fc800078e0200 */
[----:B------:R-:W-:Y:S01]  /*00b0*/  VIADD R4, R0, 0x1 ;  /* 0x0000000100047836 */ /* 0x000fe20000000000 */
[----:B------:R-:W-:-:S04]  /*00c0*/  SHF.R.S32.HI R5, RZ, 0x1f, R0 ;  /* 0x0000001fff057819 */ /* 0x000fc80000011400 */
[----:B------:R-:W-:Y:S02]  /*00d0*/  LEA.HI R5, R5, R0, RZ, 0x4 ;  /* 0x0000000005057211 */ /* 0x000fe400078f20ff */
[----:B------:R-:W-:Y:S02]  /*00e0*/  LEA.HI R9, R9, R4, RZ, 0x4 ;  /* 0x0000000409097211 */ /* 0x000fe400078f20ff */
[C---:B------:R-:W-:Y:S01]  /*00f0*/  LOP3.LUT R7, R5.reuse, 0x7ffffff0, RZ, 0xc0, !PT ;  /* 0x7ffffff005077812 */ /* 0x040fe200078ec0ff */
[----:B------:R-:W-:Y:S01]  /*0100*/  IMAD.SHL.U32 R5, R5, 0x4, RZ ;  /* 0x0000000405057824 */ /* 0x000fe200078e00ff */
[----:B------:R-:W-:-:S03]  /*0110*/  LOP3.LUT R9, R9, 0x7ffffff0, RZ, 0xc0, !PT ;  /* 0x7ffffff009097812 */ /* 0x000fc600078ec0ff */
[----:B------:R-:W-:Y:S01]  /*0120*/  IMAD.IADD R7, R0, 0x1, -R7 ;  /* 0x0000000100077824 */ /* 0x000fe200078e0a07 */
[----:B------:R-:W-:Y:S01]  /*0130*/  LOP3.LUT R5, R5, 0xffffffc0, RZ, 0xc0, !PT ;  /* 0xffffffc005057812 */ /* 0x000fe200078ec0ff */
[----:B------:R-:W-:-:S04]  /*0140*/  IMAD.IADD R4, R4, 0x1, -R9 ;  /* 0x0000000104047824 */ /* 0x000fc800078e0a09 */
[--C-:B------:R-:W-:Y:S02]  /*0150*/  IMAD R15, R7, 0x2, R5.reuse ;  /* 0x00000002070f7824 */ /* 0x100fe400078e0205 */
[----:B------:R-:W-:Y:S02]  /*0160*/  IMAD R17, R4, 0x2, R5 ;  /* 0x0000000204117824 */ /* 0x000fe400078e0205 */
[----:B--2---:R-:W-:-:S04]  /*0170*/  IMAD.WIDE R8, R15, 0x4, R2 ;  /* 0x000000040f087825 */ /* 0x004fc800078e0202 */
[----:B------:R-:W-:Y:S01]  /*0180*/  VIADD R13, R15, 0x20 ;  /* 0x000000200f0d7836 */ /* 0x000fe20000000000 */
[----:B------:R-:W2:Y:S01]  /*0190*/  LDG.E.EL R4, desc[UR4][R8.64] ;  /* 0x0000000408047981 */ /* 0x000ea2000c2e1900 */
[----:B------:R-:W-:-:S03]  /*01a0*/  IMAD.WIDE R10, R17, 0x4, R2 ;  /* 0x00000004110a7825 */ /* 0x000fc600078e0202 */
[----:B------:R1:W2:Y:S01]  /*01b0*/  LDG.E.EL R18, desc[UR4][R8.64+0x4] ;  /* 0x0000040408127981 */ /* 0x0002a2000c2e1900 */
[----:B------:R-:W-:-:S03]  /*01c0*/  IMAD.WIDE R12, R13, 0x4, R2 ;  /* 0x000000040d0c7825 */ /* 0x000fc600078e0202 */
[----:B------:R-:W3:Y:S01]  /*01d0*/  LDG.E.EL R16, desc[UR4][R10.64] ;  /* 0x000000040a107981 */ /* 0x000ee2000c2e1900 */
[----:B------:R-:W-:-:S03]  /*01e0*/  VIADD R7, R17, 0x20 ;  /* 0x0000002011077836 */ /* 0x000fc60000000000 */
[----:B------:R-:W3:Y:S01]  /*01f0*/  LDG.E.EL R19, desc[UR4][R10.64+0x4] ;  /* 0x000004040a137981 */ /* 0x000ee2000c2e1900 */
[----:B------:R-:W-:-:S03]  /*0200*/  IMAD.WIDE R6, R7, 0x4, R2 ;  /* 0x0000000407067825 */ /* 0x000fc600078e0202 */
[----:B------:R4:W5:Y:S01]  /*0210*/  LDG.E.EL R5, desc[UR4][R12.64] ;  /* 0x000000040c057981 */ /* 0x000962000c2e1900 */
[----:B------:R-:W-:-:S03]  /*0220*/  VIADD R15, R15, 0x21 ;  /* 0x000000210f0f7836 */ /* 0x000fc60000000000 */
[----:B------:R-:W5:Y:S01]  /*0230*/  LDG.E.EL R6, desc[UR4][R6.64] ;  /* 0x0000000406067981 */ /* 0x000f62000c2e1900 */
[----:B------:R-:W-:Y:S02]  /*0240*/  VIADD R17, R17, 0x21 ;  /* 0x0000002111117836 */ /* 0x000fe40000000000 */
[--C-:B-1----:R-:W-:Y:S01]  /*0250*/  IMAD.WIDE R8, R15, 0x4, R2.reuse ;  /* 0x000000040f087825 */ /* 0x102fe200078e0202 */
[----:B----4-:R-:W1:Y:S03]  /*0260*/  LDC.64 R12, c[0x0][0x218] ;  /* 0x00008600ff0c7b82 */ /* 0x010e660000000a00 */
[----:B------:R-:W-:Y:S02]  /*0270*/  IMAD.WIDE R14, R17, 0x4, R2 ;  /* 0x00000004110e7825 */ /* 0x000fe400078e0202 */
[----:B------:R1:W4:Y:S04]  /*0280*/  LDG.E.EL R2, desc[UR4][R8.64] ;  /* 0x0000000408027981 */ /* 0x000328000c2e1900 */
[----:B------:R-:W4:Y:S01]  /*0290*/  LDG.E.EL R3, desc[UR4][R14.64] ;  /* 0x000000040e037981 */ /* 0x000f22000c2e1900 */
[----:B-1----:R-:W-:Y:S01]  /*02a0*/  IMAD.WIDE R8, R0, 0x4, R12 ;  /* 0x0000000400087825 */ /* 0x002fe200078e020c */
[----:B--2---:R-:W-:-:S02]  /*02b0*/  FSETP.GT.AND P3, PT, R18, R4, PT ;  /* 0x000000041200720b */ /* 0x004fc40003f64000 */
[----:B------:R-:W-:Y:S02]  /*02c0*/  FSETP.NAN.AND P0, PT, R18, R18, PT ;  /* 0x000000121200720b */ /* 0x000fe40003f08000 */
[----:B---3--:R-:W-:Y:S02]  /*02d0*/  FSETP.GT.AND P2, PT, R19, R16, PT ;  /* 0x000000101300720b */ /* 0x008fe40003f44000 */
[----:B-----5:R-:W-:-:S07]  /*02e0*/  FSETP.NAN.AND P4, PT, R5, R5, PT ;  /* 0x000000050500720b */ /* 0x020fce0003f88000 */
[----:B------:R-:W-:Y:S02]  /*02f0*/  @!P3 SEL R18, R18, R4, P0 ;  /* 0x000000041212b207 */ /* 0x000fe40000000000 */
[----:B------:R-:W-:Y:S02]  /*0300*/  FSETP.NAN.AND P1, PT, R6, R6, PT ;  /* 0x000000060600720b */ /* 0x000fe40003f28000 */
[C---:B------:R-:W-:Y:S02]  /*0310*/  FSETP.NAN.AND P5, PT, R19.reuse, R19, PT ;  /* 0x000000131300720b */ /* 0x040fe40003fa8000 */
[----:B------:R-:W-:Y:S02]  /*0320*/  FSETP.GEU.AND P0, PT, R18, R5, PT ;  /* 0x000000051200720b */ /* 0x000fe40003f0e000 */
[----:B------:R-:W-:Y:S02]  /*0330*/  @!P2 SEL R19, R19, R16, P5 ;  /* 0x000000101313a207 */ /* 0x000fe40002800000 */
[----:B------:R-:W-:-:S02]  /*0340*/  @!P4 SEL R5, R5, R18, !P0 ;  /* 0x000000120505c207 */ /* 0x000fc40004000000 */
[----:B------:R-:W-:Y:S02]  /*0350*/  FSETP.GEU.AND P4, PT, R19, R6, PT ;  /* 0x000000061300720b */ /* 0x000fe40003f8e000 */
[----:B------:R-:W-:Y:S02]  /*0360*/  SEL R4, RZ, 0x1, !P3 ;  /* 0x00000001ff047807 */ /* 0x000fe40005800000 */
[----:B------:R-:W-:Y:S02]  /*0370*/  SEL R7, RZ, 0x1, !P2 ;  /* 0x00000001ff077807 */ /* 0x000fe40005000000 */
[----:B----4-:R-:W-:Y:S02]  /*0380*/  FSETP.NAN.AND P3, PT, R2, R2, PT ;  /* 0x000000020200720b */ /* 0x010fe40003f68000 */
[----:B------:R-:W-:Y:S02]  /*0390*/  FSETP.NAN.AND P2, PT, R3, R3, PT ;  /* 0x000000030300720b */ /* 0x000fe40003f48000 */
[----:B------:R-:W-:-:S02]  /*03a0*/  @!P1 SEL R6, R6, R19, !P4 ;  /* 0x0000001306069207 */ /* 0x000fc40006000000 */
[----:B------:R-:W-:Y:S02]  /*03b0*/  SEL R4, R4, 0x2, P0 ;  /* 0x0000000204047807 */ /* 0x000fe40000000000 */
[----:B------:R-:W-:Y:S02]  /*03c0*/  SEL R7, R7, 0x2, P4 ;  /* 0x0000000207077807 */ /* 0x000fe40002000000 */
[----:B------:R-:W-:Y:S02]  /*03d0*/  FSETP.GEU.AND P1, PT, R5, R2, PT ;  /* 0x000000020500720b */ /* 0x000fe40003f2e000 */
[----:B------:R-:W-:Y:S02]  /*03e0*/  FSETP.GEU.AND P0, PT, R6, R3, PT ;  /* 0x000000030600720b */ /* 0x000fe40003f0e000 */
[----:B------:R-:W-:Y:S02]  /*03f0*/  SEL R4, R4, 0x3, P1 ;  /* 0x0000000304047807 */ /* 0x000fe40000800000 */
[----:B------:R-:W-:-:S02]  /*0400*/  SEL R7, R7, 0x3, P0 ;  /* 0x0000000307077807 */ /* 0x000fc40000000000 */
[----:B------:R-:W-:Y:S02]  /*0410*/  IADD3 R10, P4, R0, UR6, RZ ;  /* 0x00000006000a7c10 */ /* 0x000fe4000ff9e0ff */
[----:B------:R-:W-:Y:S01]  /*0420*/  @!P3 SEL R2, R2, R5, !P1 ;  /* 0x000000050202b207 */ /* 0x000fe20004800000 */
[----:B------:R-:W-:Y:S01]  /*0430*/  IMAD R7, R7, 0x100, R4 ;  /* 0x0000010007077824 */ /* 0x000fe200078e0204 */
[----:B------:R-:W-:Y:S02]  /*0440*/  @!P2 SEL R3, R3, R6, !P0 ;  /* 0x000000060303a207 */ /* 0x000fe40004000000 */
[----:B------:R-:W-:-:S03]  /*0450*/  LEA.HI.X.SX32 R11, R0, UR7, 0x1, P4 ;  /* 0x00000007000b7c11 */ /* 0x000fc6000a0f0eff */
[----:B------:R-:W-:Y:S04]  /*0460*/  STG.E.64 desc[UR4][R8.64], R2 ;  /* 0x0000000208007986 */ /* 0x000fe8000c101b04 */
[----:B------:R-:W-:Y:S01]  /*0470*/  STG.E.U16 desc[UR4][R10.64], R7 ;  /* 0x000000070a007986 */ /* 0x000fe2000c101504 */
[----:B------:R-:W-:Y:S05]  /*0480*/  EXIT ;  /* 0x000000000000794d */ /* 0x000fea0003800000 */
.L_x_0:
[----:B------:R-:W-:-:S00]  /*0490*/  BRA `(.L_x_0) ;  /* 0xfffffffc00fc7947 */ /* 0x000fc0000383ffff */
[----:B------:R-:W-:-:S00]  /*04a0*/  NOP ;  /* 0x0000000000007918 */ /* 0x000fc00000000000 */
        /* <DEDUP_REMOVED lines=13> */
.L_x_1:


//--------------------- .nv.constant0.triton_poi_fused_max_pool2d_with_indices_4 --------------------------
	.section	.nv.constant0.triton_poi_fused_max_pool2d_with_indices_4,"a",@progbits
	.sectionflags	@""
	.align	4
.nv.constant0.triton_poi_fused_max_pool2d_with_indices_4:
	.zero		556
